	.headerflags	@"EF_CUDA_TEXMODE_UNIFIED EF_CUDA_64BIT_ADDRESS EF_CUDA_ACCELERATORS EF_CUDA_SM90 EF_CUDA_VIRTUAL_SM(EF_CUDA_SM90)"
	.elftype	@"ET_EXEC"


//--------------------- .nv.info                  --------------------------
	.section	.nv.info,"",@"SHT_CUDA_INFO"
	.align	4


	//----- nvinfo : EIATTR_REGCOUNT
	.align		4
        /*0000*/ 	.byte	0x04, 0x2f
        /*0002*/ 	.short	(.L_3 - .L_2)
	.align		4
.L_2:
        /*0004*/ 	.word	index@(triton_poi_fused__native_batch_norm_legit_no_training_16)
        /*0008*/ 	.word	0x00000012


	//----- nvinfo : EIATTR_MIN_STACK_SIZE
	.align		4
.L_3:
        /*000c*/ 	.byte	0x04, 0x12
        /*000e*/ 	.short	(.L_5 - .L_4)
	.align		4
.L_4:
        /*0010*/ 	.word	index@(triton_poi_fused__native_batch_norm_legit_no_training_16)
        /*0014*/ 	.word	0x00000000


	//----- nvinfo : EIATTR_FRAME_SIZE
	.align		4
.L_5:
        /*0018*/ 	.byte	0x04, 0x11
        /*001a*/ 	.short	(.L_7 - .L_6)
	.align		4
.L_6:
        /*001c*/ 	.word	index@(triton_poi_fused__native_batch_norm_legit_no_training_16)
        /*0020*/ 	.word	0x00000000


	//----- nvinfo : EIATTR_MIN_STACK_SIZE
	.align		4
.L_7:
        /*0024*/ 	.byte	0x04, 0x12
        /*0026*/ 	.short	(.L_9 - .L_8)
	.align		4
.L_8:
        /*0028*/ 	.word	index@(triton_poi_fused__native_batch_norm_legit_no_training_16)
        /*002c*/ 	.word	0x00000000
.L_9:


//--------------------- .nv.info.triton_poi_fused__native_batch_norm_legit_no_training_16 --------------------------
	.section	.nv.info.triton_poi_fused__native_batch_norm_legit_no_training_16,"",@"SHT_CUDA_INFO"
	.sectionflags	@""
	.align	4


	//----- nvinfo : EIATTR_CUDA_API_VERSION
	.align		4
        /*0000*/ 	.byte	0x04, 0x37
        /*0002*/ 	.short	(.L_11 - .L_10)
.L_10:
        /*0004*/ 	.word	0x0000007c


	//----- nvinfo : EIATTR_KPARAM_INFO
	.align		4
.L_11:
        /*0008*/ 	.byte	0x04, 0x17
        /*000a*/ 	.short	(.L_13 - .L_12)
.L_12:
        /*000c*/ 	.word	0x00000000
        /*0010*/ 	.short	0x0006
        /*0012*/ 	.short	0x0030
        /*0014*/ 	.byte	0x00, 0xf0, 0x11, 0x00


	//----- nvinfo : EIATTR_KPARAM_INFO
	.align		4
.L_13:
        /*0018*/ 	.byte	0x04, 0x17
        /*001a*/ 	.short	(.L_15 - .L_14)
.L_14:
        /*001c*/ 	.word	0x00000000
        /*0020*/ 	.short	0x0005
        /*0022*/ 	.short	0x0028
        /*0024*/ 	.byte	0x00, 0xf4, 0x21, 0x00


	//----- nvinfo : EIATTR_KPARAM_INFO
	.align		4
.L_15:
        /*0028*/ 	.byte	0x04, 0x17
        /*002a*/ 	.short	(.L_17 - .L_16)
.L_16:
        /*002c*/ 	.word	0x00000000
        /*0030*/ 	.short	0x0004
        /*0032*/ 	.short	0x0020
        /*0034*/ 	.byte	0x00, 0xf4, 0x21, 0x00


	//----- nvinfo : EIATTR_KPARAM_INFO
	.align		4
.L_17:
        /*0038*/ 	.byte	0x04, 0x17
        /*003a*/ 	.short	(.L_19 - .L_18)
.L_18:
        /*003c*/ 	.word	0x00000000
        /*0040*/ 	.short	0x0003
        /*0042*/ 	.short	0x0018
        /*0044*/ 	.byte	0x00, 0xf4, 0x21, 0x00


	//----- nvinfo : EIATTR_KPARAM_INFO
	.align		4
.L_19:
        /*0048*/ 	.byte	0x04, 0x17
        /*004a*/ 	.short	(.L_21 - .L_20)
.L_20:
        /*004c*/ 	.word	0x00000000
        /*0050*/ 	.short	0x0002
        /*0052*/ 	.short	0x0010
        /*0054*/ 	.byte	0x00, 0xf4, 0x21, 0x00


	//----- nvinfo : EIATTR_KPARAM_INFO
	.align		4
.L_21:
        /*0058*/ 	.byte	0x04, 0x17
        /*005a*/ 	.short	(.L_23 - .L_22)
.L_22:
        /*005c*/ 	.word	0x00000000
        /*0060*/ 	.short	0x0001
        /*0062*/ 	.short	0x0008
        /*0064*/ 	.byte	0x00, 0xf4, 0x21, 0x00


	//----- nvinfo : EIATTR_KPARAM_INFO
	.align		4
.L_23:
        /*0068*/ 	.byte	0x04, 0x17
        /*006a*/ 	.short	(.L_25 - .L_24)
.L_24:
        /*006c*/ 	.word	0x00000000
        /*0070*/ 	.short	0x0000
        /*0072*/ 	.short	0x0000
        /*0074*/ 	.byte	0x00, 0xf4, 0x21, 0x00


	//----- nvinfo : EIATTR_SPARSE_MMA_MASK
	.align		4
.L_25:
        /*0078*/ 	.byte	0x03, 0x50
        /*007a*/ 	.short	0x0000


	//----- nvinfo : EIATTR_MAXREG_COUNT
	.align		4
        /*007c*/ 	.byte	0x03, 0x1b
        /*007e*/ 	.short	0x00ff


	//----- nvinfo : EIATTR_EXIT_INSTR_OFFSETS
	.align		4
        /*0080*/ 	.byte	0x04, 0x1c
        /*0082*/ 	.short	(.L_27 - .L_26)


	//   ....[0]....
.L_26:
        /*0084*/ 	.word	0x00000390


	//----- nvinfo : EIATTR_REQNTID
	.align		4
.L_27:
        /*0088*/ 	.byte	0x04, 0x10
        /*008a*/ 	.short	(.L_29 - .L_28)
.L_28:
        /*008c*/ 	.word	0x00000080
        /*0090*/ 	.word	0x00000001
        /*0094*/ 	.word	0x00000001


	//----- nvinfo : EIATTR_CBANK_PARAM_SIZE
	.align		4
.L_29:
        /*0098*/ 	.byte	0x03, 0x19
        /*009a*/ 	.short	0x0034


	//----- nvinfo : EIATTR_PARAM_CBANK
	.align		4
        /*009c*/ 	.byte	0x04, 0x0a
        /*009e*/ 	.short	(.L_31 - .L_30)
	.align		4
.L_30:
        /*00a0*/ 	.word	index@(.nv.constant0.triton_poi_fused__native_batch_norm_legit_no_training_16)
        /*00a4*/ 	.short	0x0210
        /*00a6*/ 	.short	0x0034


	//----- nvinfo : EIATTR_SW_WAR
	.align		4
.L_31:
        /*00a8*/ 	.byte	0x04, 0x36
        /*00aa*/ 	.short	(.L_33 - .L_32)
.L_32:
        /*00ac*/ 	.word	0x00000008
.L_33:


//--------------------- .nv.callgraph             --------------------------
	.section	.nv.callgraph,"",@"SHT_CUDA_CALLGRAPH"
	.align	4
	.sectionentsize	8
	.align		4
        /*0000*/ 	.word	0x00000000
	.align		4
        /*0004*/ 	.word	0xffffffff
	.align		4
        /*0008*/ 	.word	0x00000000
	.align		4
        /*000c*/ 	.word	0xfffffffe
	.align		4
        /*0010*/ 	.word	0x00000000
	.align		4
        /*0014*/ 	.word	0xfffffffd
	.align		4
        /*0018*/ 	.word	0x00000000
	.align		4
        /*001c*/ 	.word	0xfffffffc


//--------------------- .nv.constant4             --------------------------
	.section	.nv.constant4,"a",@progbits
	.align	8
	.align		8
.nv.constant4:
        /*0000*/ 	.dword	_$_str
	.align		8
        /*0008*/ 	.dword	_$_str_$_2


//--------------------- .text.triton_poi_fused__native_batch_norm_legit_no_training_16 --------------------------
	.section	.text.triton_poi_fused__native_batch_norm_legit_no_training_16,"ax",@progbits
	.align	128
        .global         triton_poi_fused__native_batch_norm_legit_no_training_16
        .type           triton_poi_fused__native_batch_norm_legit_no_training_16,@function
        .size           triton_poi_fused__native_batch_norm_legit_no_training_16,(.L_x_1 - triton_poi_fused__native_batch_norm_legit_no_training_16)
        .other          triton_poi_fused__native_batch_norm_legit_no_training_16,@"STO_CUDA_ENTRY STV_DEFAULT"
triton_poi_fused__native_batch_norm_legit_no_training_16:
.text.triton_poi_fused__native_batch_norm_legit_no_training_16:
[----:B------:R-:W-:Y:S01]  /*0000*/  LDC R1, c[0x0][0x28] ;  /* 0x00000a00ff017b82 */ /* 0x000fe20000000800 */
[----:B------:R-:W1:Y:S07]  /*0010*/  S2R R0, SR_TID.X ;  /* 0x0000000000007919 */ /* 0x000e6e0000002100 */
[----:B------:R-:W2:Y:S01]  /*0020*/  LDC.64 R2, c[0x0][0x220] ;  /* 0x00008800ff027b82 */ /* 0x000ea20000000a00 */
[----:B------:R-:W-:Y:S01]  /*0030*/  ULDC.64 UR4, c[0x0][0x208] ;  /* 0x0000820000047ab9 */ /* 0x000fe20000000a00 */
[----:B------:R-:W3:Y:S06]  /*0040*/  S2R R7, SR_CTAID.X ;  /* 0x0000000000077919 */ /* 0x000eec0000002500 */
[----:B------:R-:W4:Y:S08]  /*0050*/  LDC.64 R8, c[0x0][0x228] ;  /* 0x00008a00ff087b82 */ /* 0x000f300000000a00 */
[----:B------:R-:W5:Y:S01]  /*0060*/  LDC.64 R10, c[0x0][0x230] ;  /* 0x00008c00ff0a7b82 */ /* 0x000f620000000a00 */
[----:B-1----:R-:W-:-:S02]  /*0070*/  SHF.L.U32 R0, R0, 0x1, RZ ;  /* 0x0000000100007819 */ /* 0x002fc400000006ff */
[----:B---3--:R-:W-:Y:S02]  /*0080*/  SHF.R.S32.HI R5, RZ, 0x17, R7 ;  /* 0x00000017ff057819 */ /* 0x008fe40000011407 */
[----:B------:R-:W-:Y:S02]  /*0090*/  LOP3.LUT R0, R0, 0xfe, RZ, 0xc0, !PT ;  /* 0x000000fe00007812 */ /* 0x000fe400078ec0ff */
[----:B------:R-:W-:Y:S02]  /*00a0*/  SGXT R5, R5, 0x1 ;  /* 0x000000010505781a */ /* 0x000fe40000000200 */
[----:B------:R-:W-:Y:S02]  /*00b0*/  LEA R0, R7, R0, 0x8 ;  /* 0x0000000007007211 */ /* 0x000fe400078e40ff */
[----:B------:R-:W1:Y:S02]  /*00c0*/  LDC.64 R6, c[0x0][0x218] ;  /* 0x00008600ff067b82 */ /* 0x000e640000000a00 */
[----:B------:R-:W-:-:S04]  /*00d0*/  LEA.HI R5, R5, R0, RZ, 0xa ;  /* 0x0000000005057211 */ /* 0x000fc800078f50ff */
[----:B------:R-:W-:-:S04]  /*00e0*/  LOP3.LUT R5, R5, 0xfffffc00, RZ, 0xc0, !PT ;  /* 0xfffffc0005057812 */ /* 0x000fc800078ec0ff */
[----:B------:R-:W-:Y:S02]  /*00f0*/  IADD3 R13, R0, -R5, RZ ;  /* 0x80000005000d7210 */ /* 0x000fe40007ffe0ff */
[----:B------:R-:W3:Y:S03]  /*0100*/  LDC.64 R4, c[0x0][0x210] ;  /* 0x00008400ff047b82 */ /* 0x000ee60000000a00 */
[----:B--2---:R-:W-:-:S06]  /*0110*/  IMAD.WIDE R2, R13, 0x4, R2 ;  /* 0x000000040d027825 */ /* 0x004fcc00078e0202 */
[----:B------:R-:W2:Y:S01]  /*0120*/  LDG.E.EL.64 R2, desc[UR4][R2.64] ;  /* 0x0000000402027981 */ /* 0x000ea2000c2e1b00 */
[----:B-1----:R-:W-:-:S06]  /*0130*/  IMAD.WIDE R6, R13, 0x4, R6 ;  /* 0x000000040d067825 */ /* 0x002fcc00078e0206 */
[----:B------:R-:W2:Y:S01]  /*0140*/  LDG.E.EL.64 R6, desc[UR4][R6.64] ;  /* 0x0000000406067981 */ /* 0x000ea2000c2e1b00 */
[----:B---3--:R-:W-:-:S06]  /*0150*/  IMAD.WIDE R4, R0, 0x4, R4 ;  /* 0x0000000400047825 */ /* 0x008fcc00078e0204 */
[----:B------:R-:W3:Y:S01]  /*0160*/  LDG.E.64 R4, desc[UR4][R4.64] ;  /* 0x0000000404047981 */ /* 0x000ee2000c1e1b00 */
[----:B----4-:R-:W-:-:S04]  /*0170*/  IMAD.WIDE R8, R13, 0x4, R8 ;  /* 0x000000040d087825 */ /* 0x010fc800078e0208 */
[----:B-----5:R-:W-:Y:S02]  /*0180*/  IMAD.WIDE R10, R13, 0x4, R10 ;  /* 0x000000040d0a7825 */ /* 0x020fe400078e020a */
[----:B------:R-:W4:Y:S04]  /*0190*/  LDG.E.EL.64 R8, desc[UR4][R8.64] ;  /* 0x0000000408087981 */ /* 0x000f28000c2e1b00 */
[----:B------:R-:W4:Y:S01]  /*01a0*/  LDG.E.EL.64 R10, desc[UR4][R10.64] ;  /* 0x000000040a0a7981 */ /* 0x000f22000c2e1b00 */
[----:B------:R-:W-:Y:S01]  /*01b0*/  HFMA2.MMA R15, -RZ, RZ, 1.625, 0 ;  /* 0x3e800000ff0f7435 */ /* 0x000fe200000001ff */
[----:B--2---:R-:W-:Y:S01]  /*01c0*/  FADD R2, R2, 9.9999997473787516356e-06 ;  /* 0x3727c5ac02027421 */ /* 0x004fe20000000000 */
[----:B------:R-:W-:-:S03]  /*01d0*/  FADD R12, R3, 9.9999997473787516356e-06 ;  /* 0x3727c5ac030c7421 */ /* 0x000fc60000000000 */
[----:B------:R1:W2:Y:S08]  /*01e0*/  MUFU.SQRT R13, R2 ;  /* 0x00000002000d7308 */ /* 0x0002b00000002000 */
[----:B------:R-:W5:Y:S01]  /*01f0*/  MUFU.SQRT R14, R12 ;  /* 0x0000000c000e7308 */ /* 0x000f620000002000 */
[----:B-1----:R-:W1:Y:S01]  /*0200*/  LDC.64 R2, c[0x0][0x238] ;  /* 0x00008e00ff027b82 */ /* 0x002e620000000a00 */
[----:B--2---:R-:W-:-:S02]  /*0210*/  FSETP.GT.AND P0, PT, R13, 8.50705917302346158658e+37, PT ;  /* 0x7e8000000d00780b */ /* 0x004fc40003f04000 */
[----:B------:R-:W-:Y:S02]  /*0220*/  FSETP.GEU.AND P2, PT, R13, 1.175494350822287508e-38, PT ;  /* 0x008000000d00780b */ /* 0x000fe40003f4e000 */
[C---:B-----5:R-:W-:Y:S02]  /*0230*/  FSETP.GT.AND P1, PT, R14.reuse, 8.50705917302346158658e+37, PT ;  /* 0x7e8000000e00780b */ /* 0x060fe40003f24000 */
[----:B------:R-:W-:-:S07]  /*0240*/  FSETP.GEU.AND P3, PT, R14, 1.175494350822287508e-38, PT ;  /* 0x008000000e00780b */ /* 0x000fce0003f6e000 */
[----:B------:R-:W-:-:S04]  /*0250*/  @P0 FMUL R13, R13, 0.25 ;  /* 0x3e8000000d0d0820 */ /* 0x000fc80000400000 */
[----:B------:R-:W-:Y:S01]  /*0260*/  @!P2 FMUL R13, R13, 16777216 ;  /* 0x4b8000000d0da820 */ /* 0x000fe20000400000 */
[----:B------:R-:W-:-:S04]  /*0270*/  @P1 FMUL R14, R14, 0.25 ;  /* 0x3e8000000e0e1820 */ /* 0x000fc80000400000 */
[----:B------:R-:W-:Y:S01]  /*0280*/  @!P3 FMUL R14, R14, 16777216 ;  /* 0x4b8000000e0eb820 */ /* 0x000fe20000400000 */
[----:B------:R-:W2:Y:S01]  /*0290*/  MUFU.RCP R13, R13 ;  /* 0x0000000d000d7308 */ /* 0x000ea20000001000 */
[----:B------:R-:W-:-:S07]  /*02a0*/  FSEL R12, R15, 1, P0 ;  /* 0x3f8000000f0c7808 */ /* 0x000fce0000000000 */
[----:B------:R-:W5:Y:S01]  /*02b0*/  MUFU.RCP R14, R14 ;  /* 0x0000000e000e7308 */ /* 0x000f620000001000 */
[----:B------:R-:W-:Y:S01]  /*02c0*/  FSEL R15, R15, 1, P1 ;  /* 0x3f8000000f0f7808 */ /* 0x000fe20000800000 */
[----:B------:R-:W-:Y:S01]  /*02d0*/  @!P2 FMUL R12, R12, 16777216 ;  /* 0x4b8000000c0ca820 */ /* 0x000fe20000400000 */
[----:B---3--:R-:W-:-:S03]  /*02e0*/  FADD R4, R4, -R6 ;  /* 0x8000000604047221 */ /* 0x008fc60000000000 */
[----:B------:R-:W-:Y:S01]  /*02f0*/  @!P3 FMUL R15, R15, 16777216 ;  /* 0x4b8000000f0fb820 */ /* 0x000fe20000400000 */
[----:B------:R-:W-:Y:S01]  /*0300*/  FADD R5, R5, -R7 ;  /* 0x8000000705057221 */ /* 0x000fe20000000000 */
[----:B--2---:R-:W-:Y:S02]  /*0310*/  FMUL R13, R13, R12 ;  /* 0x0000000c0d0d7220 */ /* 0x004fe40000400000 */
[----:B-----5:R-:W-:Y:S02]  /*0320*/  FMUL R6, R14, R15 ;  /* 0x0000000f0e067220 */ /* 0x020fe40000400000 */
[----:B------:R-:W-:Y:S02]  /*0330*/  FMUL R13, R4, R13 ;  /* 0x0000000d040d7220 */ /* 0x000fe40000400000 */
[----:B------:R-:W-:Y:S01]  /*0340*/  FMUL R6, R5, R6 ;  /* 0x0000000605067220 */ /* 0x000fe20000400000 */
[----:B-1----:R-:W-:-:S04]  /*0350*/  IMAD.WIDE R2, R0, 0x4, R2 ;  /* 0x0000000400027825 */ /* 0x002fc800078e0202 */
[----:B----4-:R-:W-:Y:S01]  /*0360*/  FFMA R8, R8, R13, R10 ;  /* 0x0000000d08087223 */ /* 0x010fe2000000000a */
[----:B------:R-:W-:-:S05]  /*0370*/  FFMA R9, R9, R6, R11 ;  /* 0x0000000609097223 */ /* 0x000fca000000000b */
[----:B------:R-:W-:Y:S01]  /*0380*/  STG.E.64 desc[UR4][R2.64], R8 ;  /* 0x0000000802007986 */ /* 0x000fe2000c101b04 */
[----:B------:R-:W-:Y:S05]  /*0390*/  EXIT ;  /* 0x000000000000794d */ /* 0x000fea0003800000 */
.L_x_0:
[----:B------:R-:W-:-:S00]  /*03a0*/  BRA `(.L_x_0) ;  /* 0xfffffffc00fc7947 */ /* 0x000fc0000383ffff */
[----:B------:R-:W-:-:S00]  /*03b0*/  NOP ;  /* 0x0000000000007918 */ /* 0x000fc00000000000 */
        /* <DEDUP_REMOVED lines=12> */
.L_x_1:


//--------------------- .nv.global.init           --------------------------
	.section	.nv.global.init,"aw",@progbits
.nv.global.init:
	.type		_$_str,@object
	.size		_$_str,(_$_str_$_2 - _$_str)
_$_str:
        /*0000*/ 	.byte	0x5f, 0x5f, 0x43, 0x55, 0x44, 0x41, 0x5f, 0x46, 0x54, 0x5a, 0x00
	.type		_$_str_$_2,@object
	.size		_$_str_$_2,(.L_1 - _$_str_$_2)
_$_str_$_2:
        /*000b*/ 	.byte	0x5f, 0x5f, 0x43, 0x55, 0x44, 0x41, 0x5f, 0x50, 0x52, 0x45, 0x43, 0x5f, 0x53, 0x51, 0x52, 0x54
        /*001b*/ 	.byte	0x00
.L_1:


//--------------------- .nv.constant0.triton_poi_fused__native_batch_norm_legit_no_training_16 --------------------------
	.section	.nv.constant0.triton_poi_fused__native_batch_norm_legit_no_training_16,"a",@progbits
	.sectionflags	@""
	.align	4
.nv.constant0.triton_poi_fused__native_batch_norm_legit_no_training_16:
	.zero		580
